//
// Generated by NVIDIA NVVM Compiler
//
// Compiler Build ID: CL-36424714
// Cuda compilation tools, release 13.0, V13.0.88
// Based on NVVM 20.0.0
//

.version 9.0
.target sm_100
.address_size 64

	// .globl	kernel
// _ZZ6kernelE7a_block has been demoted
// _ZZ6kernelE7b_block has been demoted

.visible .entry kernel(
	.param .u64 .ptr .align 1 kernel_param_0,
	.param .u64 .ptr .align 1 kernel_param_1,
	.param .u64 .ptr .align 1 kernel_param_2,
	.param .u32 kernel_param_3,
	.param .u32 kernel_param_4,
	.param .u32 kernel_param_5
)
{
	.reg .pred 	%p<3>;
	.reg .b32 	%r<60>;
	.reg .b32 	%f<151>;
	.reg .b64 	%rd<24>;
	// demoted variable
	.shared .align 4 .b8 _ZZ6kernelE7a_block[2048];
	// demoted variable
	.shared .align 4 .b8 _ZZ6kernelE7b_block[2048];
	ld.param.u64 	%rd3, [kernel_param_0];
	ld.param.u64 	%rd4, [kernel_param_1];
	ld.param.u32 	%r26, [kernel_param_4];
	ld.param.u32 	%r27, [kernel_param_5];
	mov.u32 	%r1, %tid.x;
	mov.u32 	%r2, %tid.y;
	mov.u32 	%r28, %ctaid.y;
	shl.b32 	%r3, %r28, 5;
	mov.u32 	%r29, %ctaid.x;
	shl.b32 	%r4, %r29, 5;
	setp.lt.s32 	%p1, %r27, 1;
	mov.f32 	%f147, 0f00000000;
	mov.f32 	%f148, %f147;
	mov.f32 	%f149, %f147;
	mov.f32 	%f150, %f147;
	@%p1 bra 	$L__BB0_3;
	cvta.to.global.u64 	%rd1, %rd4;
	cvta.to.global.u64 	%rd2, %rd3;
	add.s32 	%r31, %r3, %r2;
	shl.b32 	%r32, %r2, 6;
	mov.u32 	%r33, _ZZ6kernelE7a_block;
	add.s32 	%r5, %r33, %r32;
	mov.u32 	%r34, %ntid.y;
	add.s32 	%r35, %r31, %r34;
	shl.b32 	%r36, %r34, 6;
	add.s32 	%r6, %r5, %r36;
	shl.b32 	%r37, %r2, 7;
	mov.u32 	%r38, _ZZ6kernelE7b_block;
	shl.b32 	%r39, %r1, 2;
	add.s32 	%r9, %r38, %r39;
	add.s32 	%r7, %r9, %r37;
	mov.u32 	%r40, %ntid.x;
	shl.b32 	%r41, %r40, 2;
	add.s32 	%r8, %r7, %r41;
	add.s32 	%r10, %r9, %r41;
	mad.lo.s32 	%r42, %r2, %r26, %r1;
	add.s32 	%r57, %r42, %r4;
	add.s32 	%r58, %r57, %r40;
	shl.b32 	%r12, %r26, 4;
	mad.lo.s32 	%r56, %r27, %r31, %r1;
	mad.lo.s32 	%r55, %r27, %r35, %r1;
	mov.b32 	%r59, 0;
	mov.f32 	%f147, 0f00000000;
$L__BB0_2:
	mul.wide.s32 	%rd6, %r56, 4;
	add.s64 	%rd7, %rd2, %rd6;
	ld.global.f32 	%f15, [%rd7];
	add.s32 	%r44, %r5, %r39;
	st.shared.f32 	[%r44], %f15;
	mul.wide.u32 	%rd8, %r55, 4;
	add.s64 	%rd9, %rd2, %rd8;
	ld.global.f32 	%f16, [%rd9];
	add.s32 	%r45, %r6, %r39;
	st.shared.f32 	[%r45], %f16;
	mul.wide.s32 	%rd10, %r57, 4;
	add.s64 	%rd11, %rd1, %rd10;
	ld.global.f32 	%f17, [%rd11];
	st.shared.f32 	[%r7], %f17;
	mul.wide.u32 	%rd12, %r58, 4;
	add.s64 	%rd13, %rd1, %rd12;
	ld.global.f32 	%f18, [%rd13];
	st.shared.f32 	[%r8], %f18;
	bar.sync 	0;
	ld.shared.f32 	%f19, [%r5];
	ld.shared.f32 	%f20, [%r6];
	ld.shared.f32 	%f21, [%r9];
	ld.shared.f32 	%f22, [%r10];
	fma.rn.f32 	%f23, %f19, %f21, %f150;
	fma.rn.f32 	%f24, %f19, %f22, %f149;
	fma.rn.f32 	%f25, %f20, %f21, %f148;
	fma.rn.f32 	%f26, %f20, %f22, %f147;
	ld.shared.f32 	%f27, [%r5+4];
	ld.shared.f32 	%f28, [%r6+4];
	ld.shared.f32 	%f29, [%r9+128];
	ld.shared.f32 	%f30, [%r10+128];
	fma.rn.f32 	%f31, %f27, %f29, %f23;
	fma.rn.f32 	%f32, %f27, %f30, %f24;
	fma.rn.f32 	%f33, %f28, %f29, %f25;
	fma.rn.f32 	%f34, %f28, %f30, %f26;
	ld.shared.f32 	%f35, [%r5+8];
	ld.shared.f32 	%f36, [%r6+8];
	ld.shared.f32 	%f37, [%r9+256];
	ld.shared.f32 	%f38, [%r10+256];
	fma.rn.f32 	%f39, %f35, %f37, %f31;
	fma.rn.f32 	%f40, %f35, %f38, %f32;
	fma.rn.f32 	%f41, %f36, %f37, %f33;
	fma.rn.f32 	%f42, %f36, %f38, %f34;
	ld.shared.f32 	%f43, [%r5+12];
	ld.shared.f32 	%f44, [%r6+12];
	ld.shared.f32 	%f45, [%r9+384];
	ld.shared.f32 	%f46, [%r10+384];
	fma.rn.f32 	%f47, %f43, %f45, %f39;
	fma.rn.f32 	%f48, %f43, %f46, %f40;
	fma.rn.f32 	%f49, %f44, %f45, %f41;
	fma.rn.f32 	%f50, %f44, %f46, %f42;
	ld.shared.f32 	%f51, [%r5+16];
	ld.shared.f32 	%f52, [%r6+16];
	ld.shared.f32 	%f53, [%r9+512];
	ld.shared.f32 	%f54, [%r10+512];
	fma.rn.f32 	%f55, %f51, %f53, %f47;
	fma.rn.f32 	%f56, %f51, %f54, %f48;
	fma.rn.f32 	%f57, %f52, %f53, %f49;
	fma.rn.f32 	%f58, %f52, %f54, %f50;
	ld.shared.f32 	%f59, [%r5+20];
	ld.shared.f32 	%f60, [%r6+20];
	ld.shared.f32 	%f61, [%r9+640];
	ld.shared.f32 	%f62, [%r10+640];
	fma.rn.f32 	%f63, %f59, %f61, %f55;
	fma.rn.f32 	%f64, %f59, %f62, %f56;
	fma.rn.f32 	%f65, %f60, %f61, %f57;
	fma.rn.f32 	%f66, %f60, %f62, %f58;
	ld.shared.f32 	%f67, [%r5+24];
	ld.shared.f32 	%f68, [%r6+24];
	ld.shared.f32 	%f69, [%r9+768];
	ld.shared.f32 	%f70, [%r10+768];
	fma.rn.f32 	%f71, %f67, %f69, %f63;
	fma.rn.f32 	%f72, %f67, %f70, %f64;
	fma.rn.f32 	%f73, %f68, %f69, %f65;
	fma.rn.f32 	%f74, %f68, %f70, %f66;
	ld.shared.f32 	%f75, [%r5+28];
	ld.shared.f32 	%f76, [%r6+28];
	ld.shared.f32 	%f77, [%r9+896];
	ld.shared.f32 	%f78, [%r10+896];
	fma.rn.f32 	%f79, %f75, %f77, %f71;
	fma.rn.f32 	%f80, %f75, %f78, %f72;
	fma.rn.f32 	%f81, %f76, %f77, %f73;
	fma.rn.f32 	%f82, %f76, %f78, %f74;
	ld.shared.f32 	%f83, [%r5+32];
	ld.shared.f32 	%f84, [%r6+32];
	ld.shared.f32 	%f85, [%r9+1024];
	ld.shared.f32 	%f86, [%r10+1024];
	fma.rn.f32 	%f87, %f83, %f85, %f79;
	fma.rn.f32 	%f88, %f83, %f86, %f80;
	fma.rn.f32 	%f89, %f84, %f85, %f81;
	fma.rn.f32 	%f90, %f84, %f86, %f82;
	ld.shared.f32 	%f91, [%r5+36];
	ld.shared.f32 	%f92, [%r6+36];
	ld.shared.f32 	%f93, [%r9+1152];
	ld.shared.f32 	%f94, [%r10+1152];
	fma.rn.f32 	%f95, %f91, %f93, %f87;
	fma.rn.f32 	%f96, %f91, %f94, %f88;
	fma.rn.f32 	%f97, %f92, %f93, %f89;
	fma.rn.f32 	%f98, %f92, %f94, %f90;
	ld.shared.f32 	%f99, [%r5+40];
	ld.shared.f32 	%f100, [%r6+40];
	ld.shared.f32 	%f101, [%r9+1280];
	ld.shared.f32 	%f102, [%r10+1280];
	fma.rn.f32 	%f103, %f99, %f101, %f95;
	fma.rn.f32 	%f104, %f99, %f102, %f96;
	fma.rn.f32 	%f105, %f100, %f101, %f97;
	fma.rn.f32 	%f106, %f100, %f102, %f98;
	ld.shared.f32 	%f107, [%r5+44];
	ld.shared.f32 	%f108, [%r6+44];
	ld.shared.f32 	%f109, [%r9+1408];
	ld.shared.f32 	%f110, [%r10+1408];
	fma.rn.f32 	%f111, %f107, %f109, %f103;
	fma.rn.f32 	%f112, %f107, %f110, %f104;
	fma.rn.f32 	%f113, %f108, %f109, %f105;
	fma.rn.f32 	%f114, %f108, %f110, %f106;
	ld.shared.f32 	%f115, [%r5+48];
	ld.shared.f32 	%f116, [%r6+48];
	ld.shared.f32 	%f117, [%r9+1536];
	ld.shared.f32 	%f118, [%r10+1536];
	fma.rn.f32 	%f119, %f115, %f117, %f111;
	fma.rn.f32 	%f120, %f115, %f118, %f112;
	fma.rn.f32 	%f121, %f116, %f117, %f113;
	fma.rn.f32 	%f122, %f116, %f118, %f114;
	ld.shared.f32 	%f123, [%r5+52];
	ld.shared.f32 	%f124, [%r6+52];
	ld.shared.f32 	%f125, [%r9+1664];
	ld.shared.f32 	%f126, [%r10+1664];
	fma.rn.f32 	%f127, %f123, %f125, %f119;
	fma.rn.f32 	%f128, %f123, %f126, %f120;
	fma.rn.f32 	%f129, %f124, %f125, %f121;
	fma.rn.f32 	%f130, %f124, %f126, %f122;
	ld.shared.f32 	%f131, [%r5+56];
	ld.shared.f32 	%f132, [%r6+56];
	ld.shared.f32 	%f133, [%r9+1792];
	ld.shared.f32 	%f134, [%r10+1792];
	fma.rn.f32 	%f135, %f131, %f133, %f127;
	fma.rn.f32 	%f136, %f131, %f134, %f128;
	fma.rn.f32 	%f137, %f132, %f133, %f129;
	fma.rn.f32 	%f138, %f132, %f134, %f130;
	ld.shared.f32 	%f139, [%r5+60];
	ld.shared.f32 	%f140, [%r6+60];
	ld.shared.f32 	%f141, [%r9+1920];
	ld.shared.f32 	%f142, [%r10+1920];
	fma.rn.f32 	%f150, %f139, %f141, %f135;
	fma.rn.f32 	%f149, %f139, %f142, %f136;
	fma.rn.f32 	%f148, %f140, %f141, %f137;
	fma.rn.f32 	%f147, %f140, %f142, %f138;
	bar.sync 	0;
	add.s32 	%r59, %r59, 16;
	add.s32 	%r58, %r58, %r12;
	add.s32 	%r57, %r57, %r12;
	add.s32 	%r56, %r56, 16;
	add.s32 	%r55, %r55, 16;
	setp.lt.s32 	%p2, %r59, %r27;
	@%p2 bra 	$L__BB0_2;
$L__BB0_3:
	ld.param.u64 	%rd23, [kernel_param_2];
	cvta.to.global.u64 	%rd14, %rd23;
	add.s32 	%r46, %r3, %r2;
	add.s32 	%r47, %r4, %r1;
	mad.lo.s32 	%r48, %r26, %r46, %r47;
	mul.wide.s32 	%rd15, %r48, 4;
	add.s64 	%rd16, %rd14, %rd15;
	st.global.f32 	[%rd16], %f150;
	mov.u32 	%r49, %ntid.x;
	add.s32 	%r50, %r48, %r49;
	mul.wide.u32 	%rd17, %r50, 4;
	add.s64 	%rd18, %rd14, %rd17;
	st.global.f32 	[%rd18], %f149;
	mov.u32 	%r51, %ntid.y;
	add.s32 	%r52, %r46, %r51;
	mad.lo.s32 	%r53, %r26, %r52, %r47;
	mul.wide.u32 	%rd19, %r53, 4;
	add.s64 	%rd20, %rd14, %rd19;
	st.global.f32 	[%rd20], %f148;
	add.s32 	%r54, %r53, %r49;
	mul.wide.u32 	%rd21, %r54, 4;
	add.s64 	%rd22, %rd14, %rd21;
	st.global.f32 	[%rd22], %f147;
	ret;

}


// ===== COMPILED SASS (sm_100) =====

	.target	sm_100

	.elftype	@"ET_EXEC"


//--------------------- .note.nv.tkinfo           --------------------------
	.section	.note.nv.tkinfo,"",@"SHT_NOTE"
	.sectionflags	@"SHF_NOTE_NV_TKINFO"
	.tkinfo
        /*0018*/ 	.word	0x00000002
        /*0030*/ 	.string	""
        /*0030*/ 	.string	"ptxas"
        /*0030*/ 	.string	"Cuda compilation tools, release 13.0, V13.0.88"
        /*0030*/ 	.string	"Build cuda_13.0.r13.0/compiler.36424714_0"
        /*0030*/ 	.string	"-arch sm_100 -m 64 "



//--------------------- .note.nv.cuinfo           --------------------------
	.section	.note.nv.cuinfo,"",@"SHT_NOTE"
	.sectionflags	@"SHF_NOTE_NV_CUINFO"
        /*0018*/ 	.short	0x0002
        /*001a*/ 	.short	0x0064
        /*001c*/ 	.short	0x0082
	.zero		2


//--------------------- .nv.info                  --------------------------
	.section	.nv.info,"",@"SHT_CUDA_INFO"
	.align	4


	//----- nvinfo : EIATTR_REGCOUNT
	.align		4
        /*0000*/ 	.byte	0x04, 0x2f
        /*0002*/ 	.short	(.L_1 - .L_0)
	.align		4
.L_0:
        /*0004*/ 	.word	index@(kernel)
        /*0008*/ 	.word	0x00000020


	//----- nvinfo : EIATTR_FRAME_SIZE
	.align		4
.L_1:
        /*000c*/ 	.byte	0x04, 0x11
        /*000e*/ 	.short	(.L_3 - .L_2)
	.align		4
.L_2:
        /*0010*/ 	.word	index@(kernel)
        /*0014*/ 	.word	0x00000000


	//----- nvinfo : EIATTR_MIN_STACK_SIZE
	.align		4
.L_3:
        /*0018*/ 	.byte	0x04, 0x12
        /*001a*/ 	.short	(.L_5 - .L_4)
	.align		4
.L_4:
        /*001c*/ 	.word	index@(kernel)
        /*0020*/ 	.word	0x00000000
.L_5:


//--------------------- .nv.compat                --------------------------
	.section	.nv.compat,"",@"SHT_CUDA_COMPAT_INFO"
	.align	4
        /*0000*/ 	.byte	0x02, 0x09, 0x00, 0x00, 0x02, 0x02, 0x01, 0x00, 0x02, 0x05, 0x05, 0x00, 0x03, 0x07, 0x01, 0x01
        /*0010*/ 	.byte	0x02, 0x03, 0x00, 0x00, 0x02, 0x06, 0x01, 0x00, 0x04, 0x0b, 0x08, 0x00, 0x09, 0x00, 0x00, 0x00
        /*0020*/ 	.byte	0x00, 0x00, 0x00, 0x00


//--------------------- .nv.info.kernel           --------------------------
	.section	.nv.info.kernel,"",@"SHT_CUDA_INFO"
	.sectionflags	@""
	.align	4


	//----- nvinfo : EIATTR_CUDA_API_VERSION
	.align		4
        /*0000*/ 	.byte	0x04, 0x37
        /*0002*/ 	.short	(.L_7 - .L_6)
.L_6:
        /*0004*/ 	.word	0x00000082


	//----- nvinfo : EIATTR_KPARAM_INFO
	.align		4
.L_7:
        /*0008*/ 	.byte	0x04, 0x17
        /*000a*/ 	.short	(.L_9 - .L_8)
.L_8:
        /*000c*/ 	.word	0x00000000
        /*0010*/ 	.short	0x0005
        /*0012*/ 	.short	0x0020
        /*0014*/ 	.byte	0x00, 0xf0, 0x11, 0x00


	//----- nvinfo : EIATTR_KPARAM_INFO
	.align		4
.L_9:
        /*0018*/ 	.byte	0x04, 0x17
        /*001a*/ 	.short	(.L_11 - .L_10)
.L_10:
        /*001c*/ 	.word	0x00000000
        /*0020*/ 	.short	0x0004
        /*0022*/ 	.short	0x001c
        /*0024*/ 	.byte	0x00, 0xf0, 0x11, 0x00


	//----- nvinfo : EIATTR_KPARAM_INFO
	.align		4
.L_11:
        /*0028*/ 	.byte	0x04, 0x17
        /*002a*/ 	.short	(.L_13 - .L_12)
.L_12:
        /*002c*/ 	.word	0x00000000
        /*0030*/ 	.short	0x0003
        /*0032*/ 	.short	0x0018
        /*0034*/ 	.byte	0x00, 0xf0, 0x11, 0x00


	//----- nvinfo : EIATTR_KPARAM_INFO
	.align		4
.L_13:
        /*0038*/ 	.byte	0x04, 0x17
        /*003a*/ 	.short	(.L_15 - .L_14)
.L_14:
        /*003c*/ 	.word	0x00000000
        /*0040*/ 	.short	0x0002
        /*0042*/ 	.short	0x0010
        /*0044*/ 	.byte	0x00, 0xf5, 0x21, 0x00


	//----- nvinfo : EIATTR_KPARAM_INFO
	.align		4
.L_15:
        /*0048*/ 	.byte	0x04, 0x17
        /*004a*/ 	.short	(.L_17 - .L_16)
.L_16:
        /*004c*/ 	.word	0x00000000
        /*0050*/ 	.short	0x0001
        /*0052*/ 	.short	0x0008
        /*0054*/ 	.byte	0x00, 0xf5, 0x21, 0x00


	//----- nvinfo : EIATTR_KPARAM_INFO
	.align		4
.L_17:
        /*0058*/ 	.byte	0x04, 0x17
        /*005a*/ 	.short	(.L_19 - .L_18)
.L_18:
        /*005c*/ 	.word	0x00000000
        /*0060*/ 	.short	0x0000
        /*0062*/ 	.short	0x0000
        /*0064*/ 	.byte	0x00, 0xf5, 0x21, 0x00


	//----- nvinfo : EIATTR_SPARSE_MMA_MASK
	.align		4
.L_19:
        /*0068*/ 	.byte	0x03, 0x50
        /*006a*/ 	.short	0x0000


	//----- nvinfo : EIATTR_MAXREG_COUNT
	.align		4
        /*006c*/ 	.byte	0x03, 0x1b
        /*006e*/ 	.short	0x00ff


	//----- nvinfo : EIATTR_NUM_BARRIERS
	.align		4
        /*0070*/ 	.byte	0x02, 0x4c
        /*0072*/ 	.byte	0x01
	.zero		1


	//----- nvinfo : EIATTR_MERCURY_ISA_VERSION
	.align		4
        /*0074*/ 	.byte	0x03, 0x5f
        /*0076*/ 	.short	0x0101


	//----- nvinfo : EIATTR_VRC_CTA_INIT_COUNT
	.align		4
        /*0078*/ 	.byte	0x02, 0x4a
	.zero		1
	.zero		1


	//----- nvinfo : EIATTR_EXIT_INSTR_OFFSETS
	.align		4
        /*007c*/ 	.byte	0x04, 0x1c
        /*007e*/ 	.short	(.L_21 - .L_20)


	//   ....[0]....
.L_20:
        /*0080*/ 	.word	0x00000bb0


	//----- nvinfo : EIATTR_CBANK_PARAM_SIZE
	.align		4
.L_21:
        /*0084*/ 	.byte	0x03, 0x19
        /*0086*/ 	.short	0x0024


	//----- nvinfo : EIATTR_PARAM_CBANK
	.align		4
        /*0088*/ 	.byte	0x04, 0x0a
        /*008a*/ 	.short	(.L_23 - .L_22)
	.align		4
.L_22:
        /*008c*/ 	.word	index@(.nv.constant0.kernel)
        /*0090*/ 	.short	0x0380
        /*0092*/ 	.short	0x0024


	//----- nvinfo : EIATTR_SW_WAR
	.align		4
.L_23:
        /*0094*/ 	.byte	0x04, 0x36
        /*0096*/ 	.short	(.L_25 - .L_24)
.L_24:
        /*0098*/ 	.word	0x00000008
.L_25:


//--------------------- .nv.callgraph             --------------------------
	.section	.nv.callgraph,"",@"SHT_CUDA_CALLGRAPH"
	.align	4
	.sectionentsize	8
	.align		4
        /*0000*/ 	.word	0x00000000
	.align		4
        /*0004*/ 	.word	0xffffffff
	.align		4
        /*0008*/ 	.word	0x00000000
	.align		4
        /*000c*/ 	.word	0xfffffffe
	.align		4
        /*0010*/ 	.word	0x00000000
	.align		4
        /*0014*/ 	.word	0xfffffffd
	.align		4
        /*0018*/ 	.word	0x00000000
	.align		4
        /*001c*/ 	.word	0xfffffffc


//--------------------- .text.kernel              --------------------------
	.section	.text.kernel,"ax",@progbits
	.align	128
        .global         kernel
        .type           kernel,@function
        .size           kernel,(.L_x_3 - kernel)
        .other          kernel,@"STO_CUDA_ENTRY STV_DEFAULT"
kernel:
.text.kernel:
[----:B------:R-:W-:Y:S01]  /*0000*/  LDC R1, c[0x0][0x37c] ;  /* 0x0000df00ff017b82 */ /* 0x000fe20000000800 */
[----:B------:R-:W0:Y:S01]  /*0010*/  LDCU UR7, c[0x0][0x3a0] ;  /* 0x00007400ff0777ac */ /* 0x000e220008000800 */
[----:B------:R-:W1:Y:S01]  /*0020*/  S2R R0, SR_TID.X ;  /* 0x0000000000007919 */ /* 0x000e620000002100 */
[----:B------:R-:W-:Y:S01]  /*0030*/  HFMA2 R27, -RZ, RZ, 0, 0 ;  /* 0x00000000ff1b7431 */ /* 0x000fe200000001ff */
[----:B------:R-:W-:Y:S01]  /*0040*/  MOV R25, RZ ;  /* 0x000000ff00197202 */ /* 0x000fe20000000f00 */
[----:B------:R-:W-:Y:S01]  /*0050*/  HFMA2 R20, -RZ, RZ, 0, 0 ;  /* 0x00000000ff147431 */ /* 0x000fe200000001ff */
[----:B------:R-:W2:Y:S01]  /*0060*/  S2R R17, SR_TID.Y ;  /* 0x0000000000117919 */ /* 0x000ea20000002200 */
[----:B------:R-:W-:Y:S01]  /*0070*/  MOV R29, RZ ;  /* 0x000000ff001d7202 */ /* 0x000fe20000000f00 */
[----:B------:R-:W3:Y:S01]  /*0080*/  LDCU.64 UR8, c[0x0][0x358] ;  /* 0x00006b00ff0877ac */ /* 0x000ee20008000a00 */
[----:B------:R-:W4:Y:S01]  /*0090*/  S2R R2, SR_CTAID.Y ;  /* 0x0000000000027919 */ /* 0x000f220000002600 */
[----:B------:R-:W1:Y:S01]  /*00a0*/  S2R R3, SR_CTAID.X ;  /* 0x0000000000037919 */ /* 0x000e620000002500 */
[----:B0-----:R-:W-:-:S09]  /*00b0*/  UISETP.GE.AND UP0, UPT, UR7, 0x1, UPT ;  /* 0x000000010700788c */ /* 0x001fd2000bf06270 */
[----:B---3--:R-:W-:Y:S05]  /*00c0*/  BRA.U !UP0, `(.L_x_0) ;  /* 0x0000000908687547 */ /* 0x008fea000b800000 */
[----:B------:R-:W0:Y:S01]  /*00d0*/  S2UR UR6, SR_CgaCtaId ;  /* 0x00000000000679c3 */ /* 0x000e220000008800 */
[----:B------:R-:W-:Y:S01]  /*00e0*/  UMOV UR4, 0x400 ;  /* 0x0000040000047882 */ /* 0x000fe20000000000 */
[----:B--2-4-:R-:W-:Y:S01]  /*00f0*/  LEA R7, R2, R17, 0x5 ;  /* 0x0000001102077211 */ /* 0x014fe200078e28ff */
[----:B------:R-:W-:Y:S01]  /*0100*/  UIADD3 UR5, UPT, UPT, UR4, 0x800, URZ ;  /* 0x0000080004057890 */ /* 0x000fe2000fffe0ff */
[----:B------:R-:W-:-:S03]  /*0110*/  MOV R27, RZ ;  /* 0x000000ff001b7202 */ /* 0x000fc60000000f00 */
[----:B-1----:R-:W-:Y:S01]  /*0120*/  IMAD R6, R7, UR7, R0 ;  /* 0x0000000707067c24 */ /* 0x002fe2000f8e0200 */
[----:B------:R-:W1:Y:S08]  /*0130*/  LDC R5, c[0x0][0x39c] ;  /* 0x0000e700ff057b82 */ /* 0x000e700000000800 */
[----:B------:R-:W2:Y:S08]  /*0140*/  LDC R8, c[0x0][0x364] ;  /* 0x0000d900ff087b82 */ /* 0x000eb00000000800 */
[----:B------:R-:W3:Y:S01]  /*0150*/  LDC R10, c[0x0][0x360] ;  /* 0x0000d800ff0a7b82 */ /* 0x000ee20000000800 */
[----:B0-----:R-:W-:-:S02]  /*0160*/  ULEA UR5, UR6, UR5, 0x18 ;  /* 0x0000000506057291 */ /* 0x001fc4000f8ec0ff */
[----:B------:R-:W-:-:S04]  /*0170*/  ULEA UR4, UR6, UR4, 0x18 ;  /* 0x0000000406047291 */ /* 0x000fc8000f8ec0ff */
[----:B------:R-:W-:Y:S01]  /*0180*/  LEA R19, R0, UR5, 0x2 ;  /* 0x0000000500137c11 */ /* 0x000fe2000f8e10ff */
[C---:B-1----:R-:W-:Y:S01]  /*0190*/  IMAD R18, R17.reuse, R5, R0 ;  /* 0x0000000511127224 */ /* 0x042fe200078e0200 */
[C---:B------:R-:W-:Y:S01]  /*01a0*/  LEA R23, R17.reuse, UR4, 0x6 ;  /* 0x0000000411177c11 */ /* 0x040fe2000f8e30ff */
[----:B------:R-:W-:Y:S01]  /*01b0*/  UMOV UR4, URZ ;  /* 0x000000ff00047c82 */ /* 0x000fe20008000000 */
[----:B------:R-:W-:Y:S02]  /*01c0*/  LEA R17, R17, R19, 0x7 ;  /* 0x0000001311117211 */ /* 0x000fe400078e38ff */
[----:B------:R-:W-:Y:S02]  /*01d0*/  LEA R18, R3, R18, 0x5 ;  /* 0x0000001203127211 */ /* 0x000fe400078e28ff */
[----:B--2---:R-:W-:Y:S02]  /*01e0*/  IADD3 R9, PT, PT, R7, R8, RZ ;  /* 0x0000000807097210 */ /* 0x004fe40007ffe0ff */
[----:B------:R-:W-:-:S03]  /*01f0*/  LEA R21, R8, R23, 0x6 ;  /* 0x0000001708157211 */ /* 0x000fc600078e30ff */
[----:B------:R-:W-:Y:S01]  /*0200*/  IMAD R4, R9, UR7, R0 ;  /* 0x0000000709047c24 */ /* 0x000fe2000f8e0200 */
[----:B---3--:R-:W-:Y:S02]  /*0210*/  IADD3 R16, PT, PT, R18, R10, RZ ;  /* 0x0000000a12107210 */ /* 0x008fe40007ffe0ff */
[C---:B------:R-:W-:Y:S02]  /*0220*/  LEA R17, R10.reuse, R17, 0x2 ;  /* 0x000000110a117211 */ /* 0x040fe400078e10ff */
[----:B------:R-:W-:-:S07]  /*0230*/  LEA R7, R10, R19, 0x2 ;  /* 0x000000130a077211 */ /* 0x000fce00078e10ff */
.L_x_1:
[----:B------:R-:W0:Y:S08]  /*0240*/  LDC.64 R12, c[0x0][0x380] ;  /* 0x0000e000ff0c7b82 */ /* 0x000e300000000a00 */
[----:B------:R-:W1:Y:S01]  /*0250*/  LDC.64 R8, c[0x0][0x388] ;  /* 0x0000e200ff087b82 */ /* 0x000e620000000a00 */
[----:B0-----:R-:W-:-:S04]  /*0260*/  IMAD.WIDE R14, R6, 0x4, R12 ;  /* 0x00000004060e7825 */ /* 0x001fc800078e020c */
[----:B------:R-:W-:Y:S01]  /*0270*/  IMAD.WIDE.U32 R12, R4, 0x4, R12 ;  /* 0x00000004040c7825 */ /* 0x000fe200078e000c */
[----:B------:R-:W2:Y:S03]  /*0280*/  LDG.E R26, desc[UR8][R14.64] ;  /* 0x000000080e1a7981 */ /* 0x000ea6000c1e1900 */
[--C-:B-1----:R-:W-:Y:S02]  /*0290*/  IMAD.WIDE R10, R18, 0x4, R8.reuse ;  /* 0x00000004120a7825 */ /* 0x102fe400078e0208 */
[----:B------:R-:W3:Y:S02]  /*02a0*/  LDG.E R13, desc[UR8][R12.64] ;  /* 0x000000080c0d7981 */ /* 0x000ee4000c1e1900 */
[----:B------:R-:W-:Y:S02]  /*02b0*/  IMAD.WIDE.U32 R8, R16, 0x4, R8 ;  /* 0x0000000410087825 */ /* 0x000fe400078e0008 */
[----:B------:R-:W4:Y:S04]  /*02c0*/  LDG.E R10, desc[UR8][R10.64] ;  /* 0x000000080a0a7981 */ /* 0x000f28000c1e1900 */
[----:B------:R0:W5:Y:S02]  /*02d0*/  LDG.E R24, desc[UR8][R8.64] ;  /* 0x0000000808187981 */ /* 0x000164000c1e1900 */
[----:B0-----:R-:W0:Y:S01]  /*02e0*/  S2R R8, SR_TID.Y ;  /* 0x0000000000087919 */ /* 0x001e220000002200 */
[----:B------:R-:W-:-:S02]  /*02f0*/  LEA R28, R0, R23, 0x2 ;  /* 0x00000017001c7211 */ /* 0x000fc400078e10ff */
[----:B------:R-:W-:Y:S02]  /*0300*/  LEA R22, R0, R21, 0x2 ;  /* 0x0000001500167211 */ /* 0x000fe400078e10ff */
[----:B0-----:R-:W-:Y:S01]  /*0310*/  LEA R9, R8, R19, 0x7 ;  /* 0x0000001308097211 */ /* 0x001fe200078e38ff */
[----:B--2---:R-:W-:Y:S04]  /*0320*/  STS [R28], R26 ;  /* 0x0000001a1c007388 */ /* 0x004fe80000000800 */
[----:B---3--:R-:W-:Y:S04]  /*0330*/  STS [R22], R13 ;  /* 0x0000000d16007388 */ /* 0x008fe80000000800 */
[----:B----4-:R-:W-:Y:S04]  /*0340*/  STS [R9], R10 ;  /* 0x0000000a09007388 */ /* 0x010fe80000000800 */
[----:B-----5:R-:W-:Y:S01]  /*0350*/  STS [R17], R24 ;  /* 0x0000001811007388 */ /* 0x020fe20000000800 */
[----:B------:R-:W-:Y:S06]  /*0360*/  BAR.SYNC.DEFER_BLOCKING 0x0 ;  /* 0x0000000000007b1d */ /* 0x000fec0000010000 */
[----:B------:R-:W-:Y:S04]  /*0370*/  LDS R26, [R19] ;  /* 0x00000000131a7984 */ /* 0x000fe80000000800 */
[----:B------:R-:W0:Y:S04]  /*0380*/  LDS.128 R12, [R23] ;  /* 0x00000000170c7984 */ /* 0x000e280000000c00 */
[----:B------:R-:W1:Y:S04]  /*0390*/  LDS.128 R8, [R21] ;  /* 0x0000000015087984 */ /* 0x000e680000000c00 */
[----:B------:R-:W2:Y:S01]  /*03a0*/  LDS R24, [R7] ;  /* 0x0000000007187984 */ /* 0x000ea20000000800 */
[----:B0-----:R-:W-:-:S03]  /*03b0*/  FFMA R22, R12, R26, R29 ;  /* 0x0000001a0c167223 */ /* 0x001fc6000000001d */
[----:B------:R-:W0:Y:S01]  /*03c0*/  LDS R29, [R19+0x80] ;  /* 0x00008000131d7984 */ /* 0x000e220000000800 */
[C---:B-1----:R-:W-:Y:S01]  /*03d0*/  FFMA R26, R8.reuse, R26, R25 ;  /* 0x0000001a081a7223 */ /* 0x042fe20000000019 */
[-C--:B--2---:R-:W-:Y:S02]  /*03e0*/  FFMA R8, R8, R24.reuse, R27 ;  /* 0x0000001808087223 */ /* 0x084fe4000000001b */
[----:B------:R-:W1:Y:S01]  /*03f0*/  LDS R27, [R7+0x80] ;  /* 0x00008000071b7984 */ /* 0x000e620000000800 */
[----:B------:R-:W-:-:S03]  /*0400*/  FFMA R12, R12, R24, R20 ;  /* 0x000000180c0c7223 */ /* 0x000fc60000000014 */
[----:B------:R-:W-:Y:S01]  /*0410*/  LDS R20, [R19+0x180] ;  /* 0x0001800013147984 */ /* 0x000fe20000000800 */
[C---:B0-----:R-:W-:Y:S01]  /*0420*/  FFMA R25, R29.reuse, R13, R22 ;  /* 0x0000000d1d197223 */ /* 0x041fe20000000016 */
[----:B------:R-:W-:Y:S01]  /*0430*/  FFMA R29, R29, R9, R26 ;  /* 0x000000091d1d7223 */ /* 0x000fe2000000001a */
[C---:B-1----:R-:W-:Y:S02]  /*0440*/  FFMA R22, R27.reuse, R13, R12 ;  /* 0x0000000d1b167223 */ /* 0x042fe4000000000c */
[----:B------:R-:W0:Y:S01]  /*0450*/  LDS R12, [R19+0x100] ;  /* 0x00010000130c7984 */ /* 0x000e220000000800 */
[----:B------:R-:W-:-:S03]  /*0460*/  FFMA R9, R27, R9, R8 ;  /* 0x000000091b097223 */ /* 0x000fc60000000008 */
[----:B------:R-:W1:Y:S04]  /*0470*/  LDS R13, [R7+0x100] ;  /* 0x00010000070d7984 */ /* 0x000e680000000800 */
[----:B------:R-:W2:Y:S01]  /*0480*/  LDS R8, [R7+0x180] ;  /* 0x0001800007087984 */ /* 0x000ea20000000800 */
[C---:B0-----:R-:W-:Y:S01]  /*0490*/  FFMA R25, R12.reuse, R14, R25 ;  /* 0x0000000e0c197223 */ /* 0x041fe20000000019 */
[----:B------:R-:W-:Y:S01]  /*04a0*/  FFMA R29, R12, R10, R29 ;  /* 0x0000000a0c1d7223 */ /* 0x000fe2000000001d */
[C---:B-1----:R-:W-:Y:S01]  /*04b0*/  FFMA R27, R13.reuse, R14, R22 ;  /* 0x0000000e0d1b7223 */ /* 0x042fe20000000016 */
[----:B------:R-:W-:Y:S01]  /*04c0*/  FFMA R9, R13, R10, R9 ;  /* 0x0000000a0d097223 */ /* 0x000fe20000000009 */
[-C--:B------:R-:W-:Y:S02]  /*04d0*/  FFMA R10, R20, R15.reuse, R25 ;  /* 0x0000000f140a7223 */ /* 0x080fe40000000019 */
[----:B--2---:R-:W-:Y:S01]  /*04e0*/  FFMA R24, R8, R15, R27 ;  /* 0x0000000f08187223 */ /* 0x004fe2000000001b */
[----:B------:R-:W-:Y:S04]  /*04f0*/  LDS R25, [R19+0x200] ;  /* 0x0002000013197984 */ /* 0x000fe80000000800 */
[----:B------:R-:W0:Y:S01]  /*0500*/  LDS.128 R12, [R23+0x10] ;  /* 0x00001000170c7984 */ /* 0x000e220000000c00 */
[-C--:B------:R-:W-:Y:S01]  /*0510*/  FFMA R29, R20, R11.reuse, R29 ;  /* 0x0000000b141d7223 */ /* 0x080fe2000000001d */
[----:B------:R-:W-:-:S02]  /*0520*/  FFMA R22, R8, R11, R9 ;  /* 0x0000000b08167223 */ /* 0x000fc40000000009 */
[----:B------:R-:W1:Y:S01]  /*0530*/  LDS R27, [R7+0x200] ;  /* 0x00020000071b7984 */ /* 0x000e620000000800 */
[----:B0-----:R-:W-:-:S03]  /*0540*/  FFMA R20, R12, R25, R10 ;  /* 0x000000190c147223 */ /* 0x001fc6000000000a */
[----:B------:R-:W0:Y:S01]  /*0550*/  LDS.128 R8, [R21+0x10] ;  /* 0x0000100015087984 */ /* 0x000e220000000c00 */
[----:B-1----:R-:W-:Y:S01]  /*0560*/  FFMA R12, R12, R27, R24 ;  /* 0x0000001b0c0c7223 */ /* 0x002fe20000000018 */
[C---:B0-----:R-:W-:Y:S01]  /*0570*/  FFMA R24, R8.reuse, R25, R29 ;  /* 0x0000001908187223 */ /* 0x041fe2000000001d */
[----:B------:R-:W-:Y:S01]  /*0580*/  FFMA R22, R8, R27, R22 ;  /* 0x0000001b08167223 */ /* 0x000fe20000000016 */
[----:B------:R-:W0:Y:S04]  /*0590*/  LDS R29, [R19+0x280] ;  /* 0x00028000131d7984 */ /* 0x000e280000000800 */
[----:B------:R-:W1:Y:S04]  /*05a0*/  LDS R27, [R7+0x280] ;  /* 0x00028000071b7984 */ /* 0x000e680000000800 */
[----:B------:R-:W-:Y:S01]  /*05b0*/  LDS R8, [R7+0x380] ;  /* 0x0003800007087984 */ /* 0x000fe20000000800 */
[C---:B0-----:R-:W-:Y:S01]  /*05c0*/  FFMA R25, R29.reuse, R13, R20 ;  /* 0x0000000d1d197223 */ /* 0x041fe20000000014 */
[----:B------:R-:W-:-:S02]  /*05d0*/  FFMA R29, R29, R9, R24 ;  /* 0x000000091d1d7223 */ /* 0x000fc40000000018 */
[----:B------:R-:W-:Y:S01]  /*05e0*/  LDS R20, [R19+0x380] ;  /* 0x0003800013147984 */ /* 0x000fe20000000800 */
[----:B-1----:R-:W-:-:S03]  /*05f0*/  FFMA R24, R27, R13, R12 ;  /* 0x0000000d1b187223 */ /* 0x002fc6000000000c */
[----:B------:R-:W0:Y:S04]  /*0600*/  LDS R12, [R19+0x300] ;  /* 0x00030000130c7984 */ /* 0x000e280000000800 */
[----:B------:R-:W1:Y:S01]  /*0610*/  LDS R13, [R7+0x300] ;  /* 0x00030000070d7984 */ /* 0x000e620000000800 */
[----:B------:R-:W-:-:S03]  /*0620*/  FFMA R22, R27, R9, R22 ;  /* 0x000000091b167223 */ /* 0x000fc60000000016 */
[----:B------:R-:W-:Y:S01]  /*0630*/  LDS R27, [R7+0x400] ;  /* 0x00040000071b7984 */ /* 0x000fe20000000800 */
[CC--:B0-----:R-:W-:Y:S01]  /*0640*/  FFMA R9, R12.reuse, R14.reuse, R25 ;  /* 0x0000000e0c097223 */ /* 0x0c1fe20000000019 */
[C---:B-1----:R-:W-:Y:S01]  /*0650*/  FFMA R25, R13.reuse, R14, R24 ;  /* 0x0000000e0d197223 */ /* 0x042fe20000000018 */
[-C--:B------:R-:W-:Y:S01]  /*0660*/  FFMA R29, R12, R10.reuse, R29 ;  /* 0x0000000a0c1d7223 */ /* 0x080fe2000000001d */
[----:B------:R-:W-:Y:S01]  /*0670*/  FFMA R10, R13, R10, R22 ;  /* 0x0000000a0d0a7223 */ /* 0x000fe20000000016 */
[-C--:B------:R-:W-:Y:S01]  /*0680*/  FFMA R9, R20, R15.reuse, R9 ;  /* 0x0000000f14097223 */ /* 0x080fe20000000009 */
[----:B------:R-:W-:Y:S02]  /*0690*/  FFMA R24, R8, R15, R25 ;  /* 0x0000000f08187223 */ /* 0x000fe40000000019 */
[----:B------:R-:W-:Y:S04]  /*06a0*/  LDS R25, [R19+0x400] ;  /* 0x0004000013197984 */ /* 0x000fe80000000800 */
[----:B------:R-:W0:Y:S01]  /*06b0*/  LDS.128 R12, [R23+0x20] ;  /* 0x00002000170c7984 */ /* 0x000e220000000c00 */
[-C--:B------:R-:W-:Y:S01]  /*06c0*/  FFMA R29, R20, R11.reuse, R29 ;  /* 0x0000000b141d7223 */ /* 0x080fe2000000001d */
[----:B------:R-:W-:Y:S01]  /*06d0*/  FFMA R22, R8, R11, R10 ;  /* 0x0000000b08167223 */ /* 0x000fe2000000000a */
[----:B0-----:R-:W-:-:S02]  /*06e0*/  FFMA R20, R12, R25, R9 ;  /* 0x000000190c147223 */ /* 0x001fc40000000009 */
[----:B------:R-:W0:Y:S01]  /*06f0*/  LDS.128 R8, [R21+0x20] ;  /* 0x0000200015087984 */ /* 0x000e220000000c00 */
[----:B------:R-:W-:Y:S01]  /*0700*/  FFMA R12, R12, R27, R24 ;  /* 0x0000001b0c0c7223 */ /* 0x000fe20000000018 */
        /* <DEDUP_REMOVED lines=30> */
[----:B------:R-:W2:Y:S01]  /*08f0*/  LDS R8, [R19+0x700] ;  /* 0x0007000013087984 */ /* 0x000ea20000000800 */
[C---:B0-----:R-:W-:Y:S01]  /*0900*/  FFMA R25, R29.reuse, R13, R20 ;  /* 0x0000000d1d197223 */ /* 0x041fe20000000014 */
[----:B------:R-:W-:Y:S01]  /*0910*/  FFMA R29, R29, R9, R24 ;  /* 0x000000091d1d7223 */ /* 0x000fe20000000018 */
[----:B-1----:R-:W-:-:S02]  /*0920*/  FFMA R20, R27, R13, R12 ;  /* 0x0000000d1b147223 */ /* 0x002fc4000000000c */
[----:B------:R-:W0:Y:S01]  /*0930*/  LDS R13, [R7+0x700] ;  /* 0x00070000070d7984 */ /* 0x000e220000000800 */
[----:B------:R-:W-:-:S03]  /*0940*/  FFMA R9, R27, R9, R22 ;  /* 0x000000091b097223 */ /* 0x000fc60000000016 */
[----:B------:R-:W1:Y:S04]  /*0950*/  LDS R22, [R19+0x780] ;  /* 0x0007800013167984 */ /* 0x000e680000000800 */
[----:B------:R-:W3:Y:S01]  /*0960*/  LDS R12, [R7+0x780] ;  /* 0x00078000070c7984 */ /* 0x000ee20000000800 */
[----:B------:R-:W-:-:S04]  /*0970*/  UIADD3 UR4, UPT, UPT, UR4, 0x10, URZ ;  /* 0x0000001004047890 */ /* 0x000fc8000fffe0ff */
[----:B------:R-:W-:Y:S01]  /*0980*/  UISETP.GE.AND UP0, UPT, UR4, UR7, UPT ;  /* 0x000000070400728c */ /* 0x000fe2000bf06270 */
[C---:B--2---:R-:W-:Y:S01]  /*0990*/  FFMA R25, R8.reuse, R14, R25 ;  /* 0x0000000e08197223 */ /* 0x044fe20000000019 */
[----:B------:R-:W-:Y:S01]  /*09a0*/  FFMA R8, R8, R10, R29 ;  /* 0x0000000a08087223 */ /* 0x000fe2000000001d */
[----:B------:R-:W-:Y:S02]  /*09b0*/  IADD3 R6, PT, PT, R6, 0x10, RZ ;  /* 0x0000001006067810 */ /* 0x000fe40007ffe0ff */
[----:B------:R-:W-:Y:S02]  /*09c0*/  IADD3 R4, PT, PT, R4, 0x10, RZ ;  /* 0x0000001004047810 */ /* 0x000fe40007ffe0ff */
[C---:B------:R-:W-:Y:S02]  /*09d0*/  LEA R16, R5.reuse, R16, 0x4 ;  /* 0x0000001005107211 */ /* 0x040fe400078e20ff */
[----:B------:R-:W-:Y:S01]  /*09e0*/  LEA R18, R5, R18, 0x4 ;  /* 0x0000001205127211 */ /* 0x000fe200078e20ff */
[C---:B0-----:R-:W-:Y:S01]  /*09f0*/  FFMA R27, R13.reuse, R14, R20 ;  /* 0x0000000e0d1b7223 */ /* 0x041fe20000000014 */
[----:B------:R-:W-:Y:S01]  /*0a00*/  FFMA R9, R13, R10, R9 ;  /* 0x0000000a0d097223 */ /* 0x000fe20000000009 */
[C---:B-1----:R-:W-:Y:S01]  /*0a10*/  FFMA R29, R22.reuse, R15, R25 ;  /* 0x0000000f161d7223 */ /* 0x042fe20000000019 */
[----:B------:R-:W-:Y:S01]  /*0a20*/  FFMA R25, R22, R11, R8 ;  /* 0x0000000b16197223 */ /* 0x000fe20000000008 */
[C---:B---3--:R-:W-:Y:S01]  /*0a30*/  FFMA R20, R12.reuse, R15, R27 ;  /* 0x0000000f0c147223 */ /* 0x048fe2000000001b */
[----:B------:R-:W-:Y:S01]  /*0a40*/  FFMA R27, R12, R11, R9 ;  /* 0x0000000b0c1b7223 */ /* 0x000fe20000000009 */
[----:B------:R-:W-:Y:S06]  /*0a50*/  BAR.SYNC.DEFER_BLOCKING 0x0 ;  /* 0x0000000000007b1d */ /* 0x000fec0000010000 */
[----:B------:R-:W-:Y:S05]  /*0a60*/  BRA.U !UP0, `(.L_x_1) ;  /* 0xfffffff508f47547 */ /* 0x000fea000b83ffff */
.L_x_0:
[----:B------:R-:W4:Y:S01]  /*0a70*/  S2R R9, SR_TID.Y ;  /* 0x0000000000097919 */ /* 0x000f220000002200 */
[----:B------:R-:W0:Y:S01]  /*0a80*/  LDCU UR4, c[0x0][0x360] ;  /* 0x00006c00ff0477ac */ /* 0x000e220008000800 */
[----:B------:R-:W3:Y:S01]  /*0a90*/  LDC.64 R4, c[0x0][0x390] ;  /* 0x0000e400ff047b82 */ /* 0x000ee20000000a00 */
[----:B-1----:R-:W-:Y:S01]  /*0aa0*/  LEA R0, R3, R0, 0x5 ;  /* 0x0000000003007211 */ /* 0x002fe200078e28ff */
[----:B------:R-:W1:Y:S01]  /*0ab0*/  LDCU UR5, c[0x0][0x364] ;  /* 0x00006c80ff0577ac */ /* 0x000e620008000800 */
[----:B------:R-:W5:Y:S01]  /*0ac0*/  LDCU UR6, c[0x0][0x39c] ;  /* 0x00007380ff0677ac */ /* 0x000f620008000800 */
[----:B----4-:R-:W-:-:S04]  /*0ad0*/  LEA R9, R2, R9, 0x5 ;  /* 0x0000000902097211 */ /* 0x010fc800078e28ff */
[C---:B-1----:R-:W-:Y:S01]  /*0ae0*/  IADD3 R7, PT, PT, R9.reuse, UR5, RZ ;  /* 0x0000000509077c10 */ /* 0x042fe2000fffe0ff */
[----:B-----5:R-:W-:-:S04]  /*0af0*/  IMAD R3, R9, UR6, R0 ;  /* 0x0000000609037c24 */ /* 0x020fc8000f8e0200 */
[----:B------:R-:W-:Y:S01]  /*0b00*/  IMAD R9, R7, UR6, R0 ;  /* 0x0000000607097c24 */ /* 0x000fe2000f8e0200 */
[C---:B0-----:R-:W-:Y:S01]  /*0b10*/  IADD3 R7, PT, PT, R3.reuse, UR4, RZ ;  /* 0x0000000403077c10 */ /* 0x041fe2000fffe0ff */
[----:B---3--:R-:W-:-:S03]  /*0b20*/  IMAD.WIDE R2, R3, 0x4, R4 ;  /* 0x0000000403027825 */ /* 0x008fc600078e0204 */
[----:B------:R-:W-:Y:S01]  /*0b30*/  IADD3 R11, PT, PT, R9, UR4, RZ ;  /* 0x00000004090b7c10 */ /* 0x000fe2000fffe0ff */
[--C-:B------:R-:W-:Y:S01]  /*0b40*/  IMAD.WIDE.U32 R6, R7, 0x4, R4.reuse ;  /* 0x0000000407067825 */ /* 0x100fe200078e0004 */
[----:B------:R-:W-:Y:S03]  /*0b50*/  STG.E desc[UR8][R2.64], R29 ;  /* 0x0000001d02007986 */ /* 0x000fe6000c101908 */
[--C-:B------:R-:W-:Y:S01]  /*0b60*/  IMAD.WIDE.U32 R8, R9, 0x4, R4.reuse ;  /* 0x0000000409087825 */ /* 0x100fe200078e0004 */
[----:B------:R-:W-:Y:S03]  /*0b70*/  STG.E desc[UR8][R6.64], R20 ;  /* 0x0000001406007986 */ /* 0x000fe6000c101908 */
[----:B------:R-:W-:Y:S01]  /*0b80*/  IMAD.WIDE.U32 R4, R11, 0x4, R4 ;  /* 0x000000040b047825 */ /* 0x000fe200078e0004 */
[----:B------:R-:W-:Y:S04]  /*0b90*/  STG.E desc[UR8][R8.64], R25 ;  /* 0x0000001908007986 */ /* 0x000fe8000c101908 */
[----:B------:R-:W-:Y:S01]  /*0ba0*/  STG.E desc[UR8][R4.64], R27 ;  /* 0x0000001b04007986 */ /* 0x000fe2000c101908 */
[----:B------:R-:W-:Y:S05]  /*0bb0*/  EXIT ;  /* 0x000000000000794d */ /* 0x000fea0003800000 */
.L_x_2:
[----:B------:R-:W-:-:S00]  /*0bc0*/  BRA `(.L_x_2) ;  /* 0xfffffffc00fc7947 */ /* 0x000fc0000383ffff */
[----:B------:R-:W-:-:S00]  /*0bd0*/  NOP ;  /* 0x0000000000007918 */ /* 0x000fc00000000000 */
        /* <DEDUP_REMOVED lines=10> */
.L_x_3:


//--------------------- .nv.shared.kernel         --------------------------
	.section	.nv.shared.kernel,"aw",@nobits
	.sectionflags	@""
	.align	4
.nv.shared.kernel:
	.zero		5120


//--------------------- .nv.shared.reserved.0     --------------------------
	.section	.nv.shared.reserved.0,"aw",@nobits
	.weak		__nv_reservedSMEM_offset_0_alias
	.size		__nv_reservedSMEM_offset_0_alias, 0, 64
	.other		__nv_reservedSMEM_offset_0_alias,@"STO_CUDA_RESERVED_SHARED STV_DEFAULT"
__nv_reservedSMEM_offset_0_alias:
	.zero		0
	.zero		64


//--------------------- .nv.constant0.kernel      --------------------------
	.section	.nv.constant0.kernel,"a",@progbits
	.sectionflags	@""
	.align	4
.nv.constant0.kernel:
	.zero		932


//--------------------- SYMBOLS --------------------------

	.type		.nv.reservedSmem.offset0,@object
	.size		.nv.reservedSmem.offset0,0x4
	.type		.nv.reservedSmem.cap,@object
	.size		.nv.reservedSmem.cap,0x4
